	.headerflags	@"EF_CUDA_TEXMODE_UNIFIED EF_CUDA_64BIT_ADDRESS EF_CUDA_ACCELERATORS EF_CUDA_SM90 EF_CUDA_VIRTUAL_SM(EF_CUDA_SM90)"
	.elftype	@"ET_EXEC"


//--------------------- .nv.info                  --------------------------
	.section	.nv.info,"",@"SHT_CUDA_INFO"
	.align	4


	//----- nvinfo : EIATTR_REGCOUNT
	.align		4
        /*0000*/ 	.byte	0x04, 0x2f
        /*0002*/ 	.short	(.L_3 - .L_2)
	.align		4
.L_2:
        /*0004*/ 	.word	index@(triton_poi_fused__native_batch_norm_legit_no_training_add_div_hardtanh_mul_26)
        /*0008*/ 	.word	0x00000018


	//----- nvinfo : EIATTR_MIN_STACK_SIZE
	.align		4
.L_3:
        /*000c*/ 	.byte	0x04, 0x12
        /*000e*/ 	.short	(.L_5 - .L_4)
	.align		4
.L_4:
        /*0010*/ 	.word	index@(triton_poi_fused__native_batch_norm_legit_no_training_add_div_hardtanh_mul_26)
        /*0014*/ 	.word	0x00000000


	//----- nvinfo : EIATTR_FRAME_SIZE
	.align		4
.L_5:
        /*0018*/ 	.byte	0x04, 0x11
        /*001a*/ 	.short	(.L_7 - .L_6)
	.align		4
.L_6:
        /*001c*/ 	.word	index@(triton_poi_fused__native_batch_norm_legit_no_training_add_div_hardtanh_mul_26)
        /*0020*/ 	.word	0x00000000


	//----- nvinfo : EIATTR_MIN_STACK_SIZE
	.align		4
.L_7:
        /*0024*/ 	.byte	0x04, 0x12
        /*0026*/ 	.short	(.L_9 - .L_8)
	.align		4
.L_8:
        /*0028*/ 	.word	index@(triton_poi_fused__native_batch_norm_legit_no_training_add_div_hardtanh_mul_26)
        /*002c*/ 	.word	0x00000000
.L_9:


//--------------------- .nv.info.triton_poi_fused__native_batch_norm_legit_no_training_add_div_hardtanh_mul_26 --------------------------
	.section	.nv.info.triton_poi_fused__native_batch_norm_legit_no_training_add_div_hardtanh_mul_26,"",@"SHT_CUDA_INFO"
	.sectionflags	@""
	.align	4


	//----- nvinfo : EIATTR_CUDA_API_VERSION
	.align		4
        /*0000*/ 	.byte	0x04, 0x37
        /*0002*/ 	.short	(.L_11 - .L_10)
.L_10:
        /*0004*/ 	.word	0x0000007c


	//----- nvinfo : EIATTR_KPARAM_INFO
	.align		4
.L_11:
        /*0008*/ 	.byte	0x04, 0x17
        /*000a*/ 	.short	(.L_13 - .L_12)
.L_12:
        /*000c*/ 	.word	0x00000000
        /*0010*/ 	.short	0x0006
        /*0012*/ 	.short	0x0030
        /*0014*/ 	.byte	0x00, 0xf0, 0x11, 0x00


	//----- nvinfo : EIATTR_KPARAM_INFO
	.align		4
.L_13:
        /*0018*/ 	.byte	0x04, 0x17
        /*001a*/ 	.short	(.L_15 - .L_14)
.L_14:
        /*001c*/ 	.word	0x00000000
        /*0020*/ 	.short	0x0005
        /*0022*/ 	.short	0x0028
        /*0024*/ 	.byte	0x00, 0xf4, 0x21, 0x00


	//----- nvinfo : EIATTR_KPARAM_INFO
	.align		4
.L_15:
        /*0028*/ 	.byte	0x04, 0x17
        /*002a*/ 	.short	(.L_17 - .L_16)
.L_16:
        /*002c*/ 	.word	0x00000000
        /*0030*/ 	.short	0x0004
        /*0032*/ 	.short	0x0020
        /*0034*/ 	.byte	0x00, 0xf4, 0x21, 0x00


	//----- nvinfo : EIATTR_KPARAM_INFO
	.align		4
.L_17:
        /*0038*/ 	.byte	0x04, 0x17
        /*003a*/ 	.short	(.L_19 - .L_18)
.L_18:
        /*003c*/ 	.word	0x00000000
        /*0040*/ 	.short	0x0003
        /*0042*/ 	.short	0x0018
        /*0044*/ 	.byte	0x00, 0xf4, 0x21, 0x00


	//----- nvinfo : EIATTR_KPARAM_INFO
	.align		4
.L_19:
        /*0048*/ 	.byte	0x04, 0x17
        /*004a*/ 	.short	(.L_21 - .L_20)
.L_20:
        /*004c*/ 	.word	0x00000000
        /*0050*/ 	.short	0x0002
        /*0052*/ 	.short	0x0010
        /*0054*/ 	.byte	0x00, 0xf4, 0x21, 0x00


	//----- nvinfo : EIATTR_KPARAM_INFO
	.align		4
.L_21:
        /*0058*/ 	.byte	0x04, 0x17
        /*005a*/ 	.short	(.L_23 - .L_22)
.L_22:
        /*005c*/ 	.word	0x00000000
        /*0060*/ 	.short	0x0001
        /*0062*/ 	.short	0x0008
        /*0064*/ 	.byte	0x00, 0xf4, 0x21, 0x00


	//----- nvinfo : EIATTR_KPARAM_INFO
	.align		4
.L_23:
        /*0068*/ 	.byte	0x04, 0x17
        /*006a*/ 	.short	(.L_25 - .L_24)
.L_24:
        /*006c*/ 	.word	0x00000000
        /*0070*/ 	.short	0x0000
        /*0072*/ 	.short	0x0000
        /*0074*/ 	.byte	0x00, 0xf4, 0x21, 0x00


	//----- nvinfo : EIATTR_SPARSE_MMA_MASK
	.align		4
.L_25:
        /*0078*/ 	.byte	0x03, 0x50
        /*007a*/ 	.short	0x0000


	//----- nvinfo : EIATTR_MAXREG_COUNT
	.align		4
        /*007c*/ 	.byte	0x03, 0x1b
        /*007e*/ 	.short	0x00ff


	//----- nvinfo : EIATTR_EXIT_INSTR_OFFSETS
	.align		4
        /*0080*/ 	.byte	0x04, 0x1c
        /*0082*/ 	.short	(.L_27 - .L_26)


	//   ....[0]....
.L_26:
        /*0084*/ 	.word	0x000004c0


	//   ....[1]....
        /*0088*/ 	.word	0x00000500


	//----- nvinfo : EIATTR_REQNTID
	.align		4
.L_27:
        /*008c*/ 	.byte	0x04, 0x10
        /*008e*/ 	.short	(.L_29 - .L_28)
.L_28:
        /*0090*/ 	.word	0x00000080
        /*0094*/ 	.word	0x00000001
        /*0098*/ 	.word	0x00000001


	//----- nvinfo : EIATTR_CBANK_PARAM_SIZE
	.align		4
.L_29:
        /*009c*/ 	.byte	0x03, 0x19
        /*009e*/ 	.short	0x0034


	//----- nvinfo : EIATTR_PARAM_CBANK
	.align		4
        /*00a0*/ 	.byte	0x04, 0x0a
        /*00a2*/ 	.short	(.L_31 - .L_30)
	.align		4
.L_30:
        /*00a4*/ 	.word	index@(.nv.constant0.triton_poi_fused__native_batch_norm_legit_no_training_add_div_hardtanh_mul_26)
        /*00a8*/ 	.short	0x0210
        /*00aa*/ 	.short	0x0034


	//----- nvinfo : EIATTR_SW_WAR
	.align		4
.L_31:
        /*00ac*/ 	.byte	0x04, 0x36
        /*00ae*/ 	.short	(.L_33 - .L_32)
.L_32:
        /*00b0*/ 	.word	0x00000008
.L_33:


//--------------------- .nv.callgraph             --------------------------
	.section	.nv.callgraph,"",@"SHT_CUDA_CALLGRAPH"
	.align	4
	.sectionentsize	8
	.align		4
        /*0000*/ 	.word	0x00000000
	.align		4
        /*0004*/ 	.word	0xffffffff
	.align		4
        /*0008*/ 	.word	0x00000000
	.align		4
        /*000c*/ 	.word	0xfffffffe
	.align		4
        /*0010*/ 	.word	0x00000000
	.align		4
        /*0014*/ 	.word	0xfffffffd
	.align		4
        /*0018*/ 	.word	0x00000000
	.align		4
        /*001c*/ 	.word	0xfffffffc


//--------------------- .nv.constant4             --------------------------
	.section	.nv.constant4,"a",@progbits
	.align	8
	.align		8
.nv.constant4:
        /*0000*/ 	.dword	_$_str
	.align		8
        /*0008*/ 	.dword	_$_str_$_2


//--------------------- .text.triton_poi_fused__native_batch_norm_legit_no_training_add_div_hardtanh_mul_26 --------------------------
	.section	.text.triton_poi_fused__native_batch_norm_legit_no_training_add_div_hardtanh_mul_26,"ax",@progbits
	.align	128
        .global         triton_poi_fused__native_batch_norm_legit_no_training_add_div_hardtanh_mul_26
        .type           triton_poi_fused__native_batch_norm_legit_no_training_add_div_hardtanh_mul_26,@function
        .size           triton_poi_fused__native_batch_norm_legit_no_training_add_div_hardtanh_mul_26,(.L_x_1 - triton_poi_fused__native_batch_norm_legit_no_training_add_div_hardtanh_mul_26)
        .other          triton_poi_fused__native_batch_norm_legit_no_training_add_div_hardtanh_mul_26,@"STO_CUDA_ENTRY STV_DEFAULT"
triton_poi_fused__native_batch_norm_legit_no_training_add_div_hardtanh_mul_26:
.text.triton_poi_fused__native_batch_norm_legit_no_training_add_div_hardtanh_mul_26:
[----:B------:R-:W0:Y:S01]  /*0000*/  LDC R1, c[0x0][0x28] ;  /* 0x00000a00ff017b82 */ /* 0x000e220000000800 */
[----:B------:R-:W1:Y:S01]  /*0010*/  S2R R0, SR_TID.X ;  /* 0x0000000000007919 */ /* 0x000e620000002100 */
[----:B------:R-:W-:-:S06]  /*0020*/  HFMA2.MMA R2, -RZ, RZ, 0, 0 ;  /* 0x00000000ff027435 */ /* 0x000fcc00000001ff */
[----:B------:R-:W2:Y:S01]  /*0030*/  LDC.64 R10, c[0x0][0x228] ;  /* 0x00008a00ff0a7b82 */ /* 0x000ea20000000a00 */
[----:B------:R-:W-:Y:S01]  /*0040*/  ULDC.64 UR4, c[0x0][0x208] ;  /* 0x0000820000047ab9 */ /* 0x000fe20000000a00 */
[----:B------:R-:W3:Y:S06]  /*0050*/  S2R R3, SR_CTAID.X ;  /* 0x0000000000037919 */ /* 0x000eec0000002500 */
[----:B------:R-:W4:Y:S08]  /*0060*/  LDC.64 R16, c[0x0][0x220] ;  /* 0x00008800ff107b82 */ /* 0x000f300000000a00 */
[----:B------:R-:W5:Y:S08]  /*0070*/  LDC.64 R14, c[0x0][0x218] ;  /* 0x00008600ff0e7b82 */ /* 0x000f700000000a00 */
[----:B------:R-:W5:Y:S01]  /*0080*/  LDC.64 R18, c[0x0][0x230] ;  /* 0x00008c00ff127b82 */ /* 0x000f620000000a00 */
[----:B-1----:R-:W-:-:S07]  /*0090*/  SHF.L.U32 R0, R0, 0x1, RZ ;  /* 0x0000000100007819 */ /* 0x002fce00000006ff */
[----:B------:R-:W1:Y:S01]  /*00a0*/  LDC.64 R20, c[0x0][0x238] ;  /* 0x00008e00ff147b82 */ /* 0x000e620000000a00 */
[----:B------:R-:W-:-:S04]  /*00b0*/  LOP3.LUT R0, R0, 0xfe, RZ, 0xc0, !PT ;  /* 0x000000fe00007812 */ /* 0x000fc800078ec0ff */
[----:B---3--:R-:W-:-:S04]  /*00c0*/  LEA R3, R3, R0, 0x8 ;  /* 0x0000000003037211 */ /* 0x008fc800078e40ff */
[C---:B------:R-:W-:Y:S01]  /*00d0*/  ISETP.GE.AND P0, PT, R3.reuse, 0x1e00, PT ;  /* 0x00001e000300780c */ /* 0x040fe20003f06270 */
[----:B------:R-:W-:-:S05]  /*00e0*/  IMAD.HI R0, R3, -0x77777777, R2 ;  /* 0x8888888903007827 */ /* 0x000fca00078e0202 */
[----:B------:R-:W-:-:S04]  /*00f0*/  SHF.R.U32.HI R5, RZ, 0x1f, R0 ;  /* 0x0000001fff057819 */ /* 0x000fc80000011600 */
[----:B------:R-:W-:-:S05]  /*0100*/  LEA.HI.SX32 R5, R0, R5, 0x1a ;  /* 0x0000000500057211 */ /* 0x000fca00078fd2ff */
[----:B------:R-:W-:Y:S01]  /*0110*/  IMAD R13, R5, -0x78, R3 ;  /* 0xffffff88050d7824 */ /* 0x000fe200078e0203 */
[----:B------:R-:W-:-:S03]  /*0120*/  CS2R R4, SRZ ;  /* 0x0000000000047805 */ /* 0x000fc6000001ff00 */
[----:B--2---:R-:W-:-:S05]  /*0130*/  IMAD.WIDE R10, R13, 0x4, R10 ;  /* 0x000000040d0a7825 */ /* 0x004fca00078e020a */
[----:B------:R2:W3:Y:S01]  /*0140*/  @!P0 LDG.E.EL.64 R4, desc[UR4][R10.64] ;  /* 0x000000040a048981 */ /* 0x0004e2000c2e1b00 */
[----:B------:R-:W-:Y:S02]  /*0150*/  CS2R R6, SRZ ;  /* 0x0000000000067805 */ /* 0x000fe4000001ff00 */
[----:B------:R-:W-:Y:S01]  /*0160*/  CS2R R8, SRZ ;  /* 0x0000000000087805 */ /* 0x000fe2000001ff00 */
[----:B----4-:R-:W-:-:S04]  /*0170*/  IMAD.WIDE R16, R13, 0x4, R16 ;  /* 0x000000040d107825 */ /* 0x010fc800078e0210 */
[----:B-----5:R-:W-:Y:S01]  /*0180*/  IMAD.WIDE R14, R3, 0x4, R14 ;  /* 0x00000004030e7825 */ /* 0x020fe200078e020e */
[----:B------:R-:W4:Y:S01]  /*0190*/  @!P0 LDG.E.EL.64 R6, desc[UR4][R16.64] ;  /* 0x0000000410068981 */ /* 0x000f22000c2e1b00 */
[----:B--2---:R-:W-:Y:S02]  /*01a0*/  CS2R R10, SRZ ;  /* 0x00000000000a7805 */ /* 0x004fe4000001ff00 */
[C---:B0-----:R-:W-:Y:S01]  /*01b0*/  IMAD.WIDE R18, R13.reuse, 0x4, R18 ;  /* 0x000000040d127825 */ /* 0x041fe200078e0212 */
[----:B------:R0:W4:Y:S03]  /*01c0*/  @!P0 LDG.E.64 R8, desc[UR4][R14.64] ;  /* 0x000000040e088981 */ /* 0x000126000c1e1b00 */
[----:B-1----:R-:W-:Y:S01]  /*01d0*/  IMAD.WIDE R20, R13, 0x4, R20 ;  /* 0x000000040d147825 */ /* 0x002fe200078e0214 */
[----:B------:R-:W-:-:S04]  /*01e0*/  CS2R R12, SRZ ;  /* 0x00000000000c7805 */ /* 0x000fc8000001ff00 */
[----:B------:R-:W2:Y:S04]  /*01f0*/  @!P0 LDG.E.EL.64 R10, desc[UR4][R20.64] ;  /* 0x00000004140a8981 */ /* 0x000ea8000c2e1b00 */
[----:B------:R-:W2:Y:S01]  /*0200*/  @!P0 LDG.E.EL.64 R12, desc[UR4][R18.64] ;  /* 0x00000004120c8981 */ /* 0x000ea2000c2e1b00 */
[----:B0-----:R-:W-:Y:S01]  /*0210*/  MOV R15, 0x3e800000 ;  /* 0x3e800000000f7802 */ /* 0x001fe20000000f00 */
[----:B---3--:R-:W-:Y:S01]  /*0220*/  FADD R4, R4, 9.9999997473787516356e-06 ;  /* 0x3727c5ac04047421 */ /* 0x008fe20000000000 */
[----:B------:R-:W-:-:S03]  /*0230*/  FADD R5, R5, 9.9999997473787516356e-06 ;  /* 0x3727c5ac05057421 */ /* 0x000fc60000000000 */
[----:B------:R-:W0:Y:S08]  /*0240*/  MUFU.SQRT R0, R4 ;  /* 0x0000000400007308 */ /* 0x000e300000002000 */
[----:B------:R-:W1:Y:S01]  /*0250*/  MUFU.SQRT R2, R5 ;  /* 0x0000000500027308 */ /* 0x000e620000002000 */
[C---:B0-----:R-:W-:Y:S02]  /*0260*/  FSETP.GT.AND P1, PT, R0.reuse, 8.50705917302346158658e+37, PT ;  /* 0x7e8000000000780b */ /* 0x041fe40003f24000 */
[----:B------:R-:W-:-:S02]  /*0270*/  FSETP.GEU.AND P3, PT, R0, 1.175494350822287508e-38, PT ;  /* 0x008000000000780b */ /* 0x000fc40003f6e000 */
[C---:B-1----:R-:W-:Y:S02]  /*0280*/  FSETP.GT.AND P2, PT, R2.reuse, 8.50705917302346158658e+37, PT ;  /* 0x7e8000000200780b */ /* 0x042fe40003f44000 */
[----:B------:R-:W-:-:S07]  /*0290*/  FSETP.GEU.AND P4, PT, R2, 1.175494350822287508e-38, PT ;  /* 0x008000000200780b */ /* 0x000fce0003f8e000 */
[----:B------:R-:W-:-:S04]  /*02a0*/  @P1 FMUL R0, R0, 0.25 ;  /* 0x3e80000000001820 */ /* 0x000fc80000400000 */
[----:B------:R-:W-:Y:S01]  /*02b0*/  @!P3 FMUL R0, R0, 16777216 ;  /* 0x4b8000000000b820 */ /* 0x000fe20000400000 */
[----:B------:R-:W-:-:S04]  /*02c0*/  @P2 FMUL R2, R2, 0.25 ;  /* 0x3e80000002022820 */ /* 0x000fc80000400000 */
[----:B------:R-:W-:Y:S01]  /*02d0*/  @!P4 FMUL R2, R2, 16777216 ;  /* 0x4b8000000202c820 */ /* 0x000fe20000400000 */
[----:B------:R-:W0:Y:S01]  /*02e0*/  MUFU.RCP R0, R0 ;  /* 0x0000000000007308 */ /* 0x000e220000001000 */
[----:B------:R-:W-:-:S07]  /*02f0*/  FSEL R5, R15, 1, P1 ;  /* 0x3f8000000f057808 */ /* 0x000fce0000800000 */
[----:B------:R-:W1:Y:S01]  /*0300*/  MUFU.RCP R2, R2 ;  /* 0x0000000200027308 */ /* 0x000e620000001000 */
[----:B------:R-:W-:Y:S01]  /*0310*/  FSEL R15, R15, 1, P2 ;  /* 0x3f8000000f0f7808 */ /* 0x000fe20001000000 */
[----:B------:R-:W-:Y:S01]  /*0320*/  @!P3 FMUL R5, R5, 16777216 ;  /* 0x4b8000000505b820 */ /* 0x000fe20000400000 */
[----:B----4-:R-:W-:-:S03]  /*0330*/  FADD R6, -R6, R8 ;  /* 0x0000000806067221 */ /* 0x010fc60000000100 */
[----:B------:R-:W-:Y:S01]  /*0340*/  @!P4 FMUL R15, R15, 16777216 ;  /* 0x4b8000000f0fc820 */ /* 0x000fe20000400000 */
[----:B0-----:R-:W-:Y:S01]  /*0350*/  FMUL R5, R0, R5 ;  /* 0x0000000500057220 */ /* 0x001fe20000400000 */
[----:B------:R-:W-:-:S03]  /*0360*/  FADD R7, -R7, R9 ;  /* 0x0000000907077221 */ /* 0x000fc60000000100 */
[----:B------:R-:W-:Y:S01]  /*0370*/  FMUL R5, R6, R5 ;  /* 0x0000000506057220 */ /* 0x000fe20000400000 */
[----:B-1----:R-:W-:-:S03]  /*0380*/  FMUL R4, R2, R15 ;  /* 0x0000000f02047220 */ /* 0x002fc60000400000 */
[----:B--2---:R-:W-:Y:S01]  /*0390*/  FFMA R10, R5, R12, R10 ;  /* 0x0000000c050a7223 */ /* 0x004fe2000000000a */
[----:B------:R-:W-:-:S03]  /*03a0*/  FMUL R4, R7, R4 ;  /* 0x0000000407047220 */ /* 0x000fc60000400000 */
[----:B------:R-:W-:Y:S01]  /*03b0*/  FADD R0, R10, 3 ;  /* 0x404000000a007421 */ /* 0x000fe20000000000 */
[----:B------:R-:W-:-:S04]  /*03c0*/  FFMA R11, R4, R13, R11 ;  /* 0x0000000d040b7223 */ /* 0x000fc8000000000b */
[C---:B------:R-:W-:Y:S01]  /*03d0*/  FSETP.GTU.AND P1, PT, R0.reuse, RZ, PT ;  /* 0x000000ff0000720b */ /* 0x040fe20003f2c000 */
[----:B------:R-:W0:Y:S01]  /*03e0*/  LDC.64 R4, c[0x0][0x210] ;  /* 0x00008400ff047b82 */ /* 0x000e220000000a00 */
[----:B------:R-:W-:Y:S02]  /*03f0*/  FADD R2, R11, 3 ;  /* 0x404000000b027421 */ /* 0x000fe40000000000 */
[----:B------:R-:W-:-:S03]  /*0400*/  FSEL R7, R0, RZ, P1 ;  /* 0x000000ff00077208 */ /* 0x000fc60000800000 */
[----:B------:R-:W-:-:S04]  /*0410*/  FSETP.GTU.AND P2, PT, R2, RZ, PT ;  /* 0x000000ff0200720b */ /* 0x000fc80003f4c000 */
[----:B------:R-:W-:Y:S02]  /*0420*/  FSEL R0, R2, RZ, P2 ;  /* 0x000000ff02007208 */ /* 0x000fe40001000000 */
[C---:B------:R-:W-:Y:S02]  /*0430*/  FSETP.GEU.AND P3, PT, R7.reuse, 6, PT ;  /* 0x40c000000700780b */ /* 0x040fe40003f6e000 */
[C---:B------:R-:W-:Y:S02]  /*0440*/  FSETP.GEU.AND P4, PT, R0.reuse, 6, PT ;  /* 0x40c000000000780b */ /* 0x040fe40003f8e000 */
[----:B------:R-:W-:Y:S02]  /*0450*/  FSETP.NAN.AND P1, PT, R7, R7, PT ;  /* 0x000000070700720b */ /* 0x000fe40003f28000 */
[----:B------:R-:W-:-:S07]  /*0460*/  FSETP.NAN.AND P2, PT, R0, R0, PT ;  /* 0x000000000000720b */ /* 0x000fce0003f48000 */
[----:B------:R-:W-:Y:S02]  /*0470*/  @P3 FSEL R7, R7, 6, P1 ;  /* 0x40c0000007073808 */ /* 0x000fe40000800000 */
[----:B------:R-:W-:Y:S01]  /*0480*/  @P4 FSEL R0, R0, 6, P2 ;  /* 0x40c0000000004808 */ /* 0x000fe20001000000 */
[----:B0-----:R-:W-:-:S04]  /*0490*/  IMAD.WIDE R2, R3, 0x4, R4 ;  /* 0x0000000403027825 */ /* 0x001fc800078e0204 */
[----:B------:R-:W-:Y:S01]  /*04a0*/  FMUL R7, R10, R7 ;  /* 0x000000070a077220 */ /* 0x000fe20000400000 */
[----:B------:R-:W-:Y:S01]  /*04b0*/  FMUL R0, R11, R0 ;  /* 0x000000000b007220 */ /* 0x000fe20000400000 */
[----:B------:R-:W-:Y:S06]  /*04c0*/  @P0 EXIT ;  /* 0x000000000000094d */ /* 0x000fec0003800000 */
[----:B------:R-:W-:Y:S01]  /*04d0*/  FMUL R4, R7, 0.16666667163372039795 ;  /* 0x3e2aaaab07047820 */ /* 0x000fe20000400000 */
[----:B------:R-:W-:-:S05]  /*04e0*/  FMUL R5, R0, 0.16666667163372039795 ;  /* 0x3e2aaaab00057820 */ /* 0x000fca0000400000 */
[----:B------:R-:W-:Y:S01]  /*04f0*/  STG.E.64 desc[UR4][R2.64], R4 ;  /* 0x0000000402007986 */ /* 0x000fe2000c101b04 */
[----:B------:R-:W-:Y:S05]  /*0500*/  EXIT ;  /* 0x000000000000794d */ /* 0x000fea0003800000 */
.L_x_0:
[----:B------:R-:W-:-:S00]  /*0510*/  BRA `(.L_x_0) ;  /* 0xfffffffc00fc7947 */ /* 0x000fc0000383ffff */
[----:B------:R-:W-:-:S00]  /*0520*/  NOP ;  /* 0x0000000000007918 */ /* 0x000fc00000000000 */
        /* <DEDUP_REMOVED lines=13> */
.L_x_1:


//--------------------- .nv.global.init           --------------------------
	.section	.nv.global.init,"aw",@progbits
.nv.global.init:
	.type		_$_str,@object
	.size		_$_str,(_$_str_$_2 - _$_str)
_$_str:
        /*0000*/ 	.byte	0x5f, 0x5f, 0x43, 0x55, 0x44, 0x41, 0x5f, 0x46, 0x54, 0x5a, 0x00
	.type		_$_str_$_2,@object
	.size		_$_str_$_2,(.L_1 - _$_str_$_2)
_$_str_$_2:
        /*000b*/ 	.byte	0x5f, 0x5f, 0x43, 0x55, 0x44, 0x41, 0x5f, 0x50, 0x52, 0x45, 0x43, 0x5f, 0x53, 0x51, 0x52, 0x54
        /*001b*/ 	.byte	0x00
.L_1:


//--------------------- .nv.constant0.triton_poi_fused__native_batch_norm_legit_no_training_add_div_hardtanh_mul_26 --------------------------
	.section	.nv.constant0.triton_poi_fused__native_batch_norm_legit_no_training_add_div_hardtanh_mul_26,"a",@progbits
	.sectionflags	@""
	.align	4
.nv.constant0.triton_poi_fused__native_batch_norm_legit_no_training_add_div_hardtanh_mul_26:
	.zero		580
